	.headerflags	@"EF_CUDA_TEXMODE_UNIFIED EF_CUDA_64BIT_ADDRESS EF_CUDA_ACCELERATORS EF_CUDA_SM90 EF_CUDA_VIRTUAL_SM(EF_CUDA_SM90)"
	.elftype	@"ET_EXEC"


//--------------------- .nv.info                  --------------------------
	.section	.nv.info,"",@"SHT_CUDA_INFO"
	.align	4


	//----- nvinfo : EIATTR_REGCOUNT
	.align		4
        /*0000*/ 	.byte	0x04, 0x2f
        /*0002*/ 	.short	(.L_3 - .L_2)
	.align		4
.L_2:
        /*0004*/ 	.word	index@(triton_poi_fused__native_batch_norm_legit_no_training_relu_11)
        /*0008*/ 	.word	0x00000020


	//----- nvinfo : EIATTR_MIN_STACK_SIZE
	.align		4
.L_3:
        /*000c*/ 	.byte	0x04, 0x12
        /*000e*/ 	.short	(.L_5 - .L_4)
	.align		4
.L_4:
        /*0010*/ 	.word	index@(triton_poi_fused__native_batch_norm_legit_no_training_relu_11)
        /*0014*/ 	.word	0x00000000


	//----- nvinfo : EIATTR_FRAME_SIZE
	.align		4
.L_5:
        /*0018*/ 	.byte	0x04, 0x11
        /*001a*/ 	.short	(.L_7 - .L_6)
	.align		4
.L_6:
        /*001c*/ 	.word	index@(triton_poi_fused__native_batch_norm_legit_no_training_relu_11)
        /*0020*/ 	.word	0x00000000


	//----- nvinfo : EIATTR_MIN_STACK_SIZE
	.align		4
.L_7:
        /*0024*/ 	.byte	0x04, 0x12
        /*0026*/ 	.short	(.L_9 - .L_8)
	.align		4
.L_8:
        /*0028*/ 	.word	index@(triton_poi_fused__native_batch_norm_legit_no_training_relu_11)
        /*002c*/ 	.word	0x00000000
.L_9:


//--------------------- .nv.info.triton_poi_fused__native_batch_norm_legit_no_training_relu_11 --------------------------
	.section	.nv.info.triton_poi_fused__native_batch_norm_legit_no_training_relu_11,"",@"SHT_CUDA_INFO"
	.sectionflags	@""
	.align	4


	//----- nvinfo : EIATTR_CUDA_API_VERSION
	.align		4
        /*0000*/ 	.byte	0x04, 0x37
        /*0002*/ 	.short	(.L_11 - .L_10)
.L_10:
        /*0004*/ 	.word	0x0000007c


	//----- nvinfo : EIATTR_KPARAM_INFO
	.align		4
.L_11:
        /*0008*/ 	.byte	0x04, 0x17
        /*000a*/ 	.short	(.L_13 - .L_12)
.L_12:
        /*000c*/ 	.word	0x00000000
        /*0010*/ 	.short	0x0006
        /*0012*/ 	.short	0x0030
        /*0014*/ 	.byte	0x00, 0xf0, 0x11, 0x00


	//----- nvinfo : EIATTR_KPARAM_INFO
	.align		4
.L_13:
        /*0018*/ 	.byte	0x04, 0x17
        /*001a*/ 	.short	(.L_15 - .L_14)
.L_14:
        /*001c*/ 	.word	0x00000000
        /*0020*/ 	.short	0x0005
        /*0022*/ 	.short	0x0028
        /*0024*/ 	.byte	0x00, 0xf4, 0x21, 0x00


	//----- nvinfo : EIATTR_KPARAM_INFO
	.align		4
.L_15:
        /*0028*/ 	.byte	0x04, 0x17
        /*002a*/ 	.short	(.L_17 - .L_16)
.L_16:
        /*002c*/ 	.word	0x00000000
        /*0030*/ 	.short	0x0004
        /*0032*/ 	.short	0x0020
        /*0034*/ 	.byte	0x00, 0xf4, 0x21, 0x00


	//----- nvinfo : EIATTR_KPARAM_INFO
	.align		4
.L_17:
        /*0038*/ 	.byte	0x04, 0x17
        /*003a*/ 	.short	(.L_19 - .L_18)
.L_18:
        /*003c*/ 	.word	0x00000000
        /*0040*/ 	.short	0x0003
        /*0042*/ 	.short	0x0018
        /*0044*/ 	.byte	0x00, 0xf4, 0x21, 0x00


	//----- nvinfo : EIATTR_KPARAM_INFO
	.align		4
.L_19:
        /*0048*/ 	.byte	0x04, 0x17
        /*004a*/ 	.short	(.L_21 - .L_20)
.L_20:
        /*004c*/ 	.word	0x00000000
        /*0050*/ 	.short	0x0002
        /*0052*/ 	.short	0x0010
        /*0054*/ 	.byte	0x00, 0xf4, 0x21, 0x00


	//----- nvinfo : EIATTR_KPARAM_INFO
	.align		4
.L_21:
        /*0058*/ 	.byte	0x04, 0x17
        /*005a*/ 	.short	(.L_23 - .L_22)
.L_22:
        /*005c*/ 	.word	0x00000000
        /*0060*/ 	.short	0x0001
        /*0062*/ 	.short	0x0008
        /*0064*/ 	.byte	0x00, 0xf4, 0x21, 0x00


	//----- nvinfo : EIATTR_KPARAM_INFO
	.align		4
.L_23:
        /*0068*/ 	.byte	0x04, 0x17
        /*006a*/ 	.short	(.L_25 - .L_24)
.L_24:
        /*006c*/ 	.word	0x00000000
        /*0070*/ 	.short	0x0000
        /*0072*/ 	.short	0x0000
        /*0074*/ 	.byte	0x00, 0xf4, 0x21, 0x00


	//----- nvinfo : EIATTR_SPARSE_MMA_MASK
	.align		4
.L_25:
        /*0078*/ 	.byte	0x03, 0x50
        /*007a*/ 	.short	0x0000


	//----- nvinfo : EIATTR_MAXREG_COUNT
	.align		4
        /*007c*/ 	.byte	0x03, 0x1b
        /*007e*/ 	.short	0x00ff


	//----- nvinfo : EIATTR_EXIT_INSTR_OFFSETS
	.align		4
        /*0080*/ 	.byte	0x04, 0x1c
        /*0082*/ 	.short	(.L_27 - .L_26)


	//   ....[0]....
.L_26:
        /*0084*/ 	.word	0x000006c0


	//----- nvinfo : EIATTR_REQNTID
	.align		4
.L_27:
        /*0088*/ 	.byte	0x04, 0x10
        /*008a*/ 	.short	(.L_29 - .L_28)
.L_28:
        /*008c*/ 	.word	0x00000080
        /*0090*/ 	.word	0x00000001
        /*0094*/ 	.word	0x00000001


	//----- nvinfo : EIATTR_CBANK_PARAM_SIZE
	.align		4
.L_29:
        /*0098*/ 	.byte	0x03, 0x19
        /*009a*/ 	.short	0x0034


	//----- nvinfo : EIATTR_PARAM_CBANK
	.align		4
        /*009c*/ 	.byte	0x04, 0x0a
        /*009e*/ 	.short	(.L_31 - .L_30)
	.align		4
.L_30:
        /*00a0*/ 	.word	index@(.nv.constant0.triton_poi_fused__native_batch_norm_legit_no_training_relu_11)
        /*00a4*/ 	.short	0x0210
        /*00a6*/ 	.short	0x0034


	//----- nvinfo : EIATTR_SW_WAR
	.align		4
.L_31:
        /*00a8*/ 	.byte	0x04, 0x36
        /*00aa*/ 	.short	(.L_33 - .L_32)
.L_32:
        /*00ac*/ 	.word	0x00000008
.L_33:


//--------------------- .nv.callgraph             --------------------------
	.section	.nv.callgraph,"",@"SHT_CUDA_CALLGRAPH"
	.align	4
	.sectionentsize	8
	.align		4
        /*0000*/ 	.word	0x00000000
	.align		4
        /*0004*/ 	.word	0xffffffff
	.align		4
        /*0008*/ 	.word	0x00000000
	.align		4
        /*000c*/ 	.word	0xfffffffe
	.align		4
        /*0010*/ 	.word	0x00000000
	.align		4
        /*0014*/ 	.word	0xfffffffd
	.align		4
        /*0018*/ 	.word	0x00000000
	.align		4
        /*001c*/ 	.word	0xfffffffc


//--------------------- .nv.constant4             --------------------------
	.section	.nv.constant4,"a",@progbits
	.align	8
	.align		8
.nv.constant4:
        /*0000*/ 	.dword	_$_str
	.align		8
        /*0008*/ 	.dword	_$_str_$_2


//--------------------- .text.triton_poi_fused__native_batch_norm_legit_no_training_relu_11 --------------------------
	.section	.text.triton_poi_fused__native_batch_norm_legit_no_training_relu_11,"ax",@progbits
	.align	128
        .global         triton_poi_fused__native_batch_norm_legit_no_training_relu_11
        .type           triton_poi_fused__native_batch_norm_legit_no_training_relu_11,@function
        .size           triton_poi_fused__native_batch_norm_legit_no_training_relu_11,(.L_x_1 - triton_poi_fused__native_batch_norm_legit_no_training_relu_11)
        .other          triton_poi_fused__native_batch_norm_legit_no_training_relu_11,@"STO_CUDA_ENTRY STV_DEFAULT"
triton_poi_fused__native_batch_norm_legit_no_training_relu_11:
.text.triton_poi_fused__native_batch_norm_legit_no_training_relu_11:
[----:B------:R-:W-:Y:S01]  /*0000*/  LDC R1, c[0x0][0x28] ;  /* 0x00000a00ff017b82 */ /* 0x000fe20000000800 */
[----:B------:R-:W1:Y:S01]  /*0010*/  S2R R0, SR_TID.X ;  /* 0x0000000000007919 */ /* 0x000e620000002100 */
[----:B------:R-:W-:-:S06]  /*0020*/  ULDC.64 UR4, c[0x0][0x208] ;  /* 0x0000820000047ab9 */ /* 0x000fcc0000000a00 */
[----:B------:R-:W2:Y:S01]  /*0030*/  LDC.64 R16, c[0x0][0x218] ;  /* 0x00008600ff107b82 */ /* 0x000ea20000000a00 */
[----:B------:R-:W3:Y:S07]  /*0040*/  S2R R3, SR_CTAID.X ;  /* 0x0000000000037919 */ /* 0x000eee0000002500 */
[----:B------:R-:W4:Y:S08]  /*0050*/  LDC.64 R14, c[0x0][0x210] ;  /* 0x00008400ff0e7b82 */ /* 0x000f300000000a00 */
[----:B------:R-:W5:Y:S01]  /*0060*/  LDC.64 R12, c[0x0][0x230] ;  /* 0x00008c00ff0c7b82 */ /* 0x000f620000000a00 */
[----:B-1----:R-:W-:-:S02]  /*0070*/  SHF.L.U32 R0, R0, 0x2, RZ ;  /* 0x0000000200007819 */ /* 0x002fc400000006ff */
[----:B---3--:R-:W-:Y:S02]  /*0080*/  SHF.R.S32.HI R5, RZ, 0x15, R3 ;  /* 0x00000015ff057819 */ /* 0x008fe40000011403 */
[----:B------:R-:W-:Y:S02]  /*0090*/  LOP3.LUT R0, R0, 0x1fc, RZ, 0xc0, !PT ;  /* 0x000001fc00007812 */ /* 0x000fe400078ec0ff */
[----:B------:R-:W-:Y:S02]  /*00a0*/  SGXT R5, R5, 0x1 ;  /* 0x000000010505781a */ /* 0x000fe40000000200 */
[----:B------:R-:W-:Y:S02]  /*00b0*/  LEA R18, R3, R0, 0xa ;  /* 0x0000000003127211 */ /* 0x000fe400078e50ff */
[----:B------:R-:W1:Y:S02]  /*00c0*/  LDC.64 R2, c[0x0][0x220] ;  /* 0x00008800ff027b82 */ /* 0x000e640000000a00 */
[----:B------:R-:W-:-:S04]  /*00d0*/  LEA.HI R5, R5, R18, RZ, 0x8 ;  /* 0x0000001205057211 */ /* 0x000fc800078f40ff */
[----:B------:R-:W-:Y:S02]  /*00e0*/  SHF.R.S32.HI R23, RZ, 0x8, R5 ;  /* 0x00000008ff177819 */ /* 0x000fe40000011405 */
[----:B------:R-:W-:Y:S02]  /*00f0*/  IADD3 R5, R5, 0x200, RZ ;  /* 0x0000020005057810 */ /* 0x000fe40007ffe0ff */
[----:B------:R-:W-:Y:S02]  /*0100*/  LEA.HI R0, R23, R23, RZ, 0x8 ;  /* 0x0000001717007211 */ /* 0x000fe400078f40ff */
[----:B------:R-:W-:Y:S02]  /*0110*/  SHF.R.S32.HI R5, RZ, 0x8, R5 ;  /* 0x00000008ff057819 */ /* 0x000fe40000011405 */
[----:B------:R-:W-:Y:S02]  /*0120*/  LOP3.LUT R0, R0, 0xffffff00, RZ, 0xc0, !PT ;  /* 0xffffff0000007812 */ /* 0x000fe400078ec0ff */
[----:B------:R-:W-:-:S02]  /*0130*/  LEA.HI R4, R5, R5, RZ, 0x8 ;  /* 0x0000000505047211 */ /* 0x000fc400078f40ff */
[----:B------:R-:W-:Y:S02]  /*0140*/  IADD3 R23, R23, -R0, RZ ;  /* 0x8000000017177210 */ /* 0x000fe40007ffe0ff */
[----:B------:R-:W-:-:S04]  /*0150*/  LOP3.LUT R4, R4, 0xffffff00, RZ, 0xc0, !PT ;  /* 0xffffff0004047812 */ /* 0x000fc800078ec0ff */
[----:B------:R-:W-:Y:S01]  /*0160*/  IADD3 R19, R5, -R4, RZ ;  /* 0x8000000405137210 */ /* 0x000fe20007ffe0ff */
[----:B-1----:R-:W-:-:S04]  /*0170*/  IMAD.WIDE R8, R23, 0x4, R2 ;  /* 0x0000000417087825 */ /* 0x002fc800078e0202 */
[----:B------:R-:W-:Y:S01]  /*0180*/  IMAD.WIDE R10, R19, 0x4, R2 ;  /* 0x00000004130a7825 */ /* 0x000fe200078e0202 */
[----:B------:R-:W3:Y:S01]  /*0190*/  LDG.E.EL R20, desc[UR4][R8.64] ;  /* 0x0000000408147981 */ /* 0x000ee2000c2e1900 */
[----:B------:R-:W1:Y:S03]  /*01a0*/  LDC.64 R2, c[0x0][0x228] ;  /* 0x00008a00ff027b82 */ /* 0x000e660000000a00 */
[----:B------:R-:W3:Y:S01]  /*01b0*/  LDG.E.EL R21, desc[UR4][R10.64] ;  /* 0x000000040a157981 */ /* 0x000ee2000c2e1900 */
[----:B--2---:R-:W-:-:S04]  /*01c0*/  IMAD.WIDE R26, R23, 0x4, R16 ;  /* 0x00000004171a7825 */ /* 0x004fc800078e0210 */
[----:B----4-:R-:W-:Y:S01]  /*01d0*/  IMAD.WIDE R14, R18, 0x4, R14 ;  /* 0x00000004120e7825 */ /* 0x010fe200078e020e */
[----:B------:R-:W2:Y:S04]  /*01e0*/  LDG.E.EL R0, desc[UR4][R26.64] ;  /* 0x000000041a007981 */ /* 0x000ea8000c2e1900 */
[----:B------:R-:W2:Y:S01]  /*01f0*/  LDG.E.128 R4, desc[UR4][R14.64] ;  /* 0x000000040e047981 */ /* 0x000ea2000c1e1d00 */
[----:B------:R-:W-:-:S03]  /*0200*/  IMAD.WIDE R16, R19, 0x4, R16 ;  /* 0x0000000413107825 */ /* 0x000fc600078e0210 */
[----:B------:R-:W4:Y:S04]  /*0210*/  LDG.E.128 R8, desc[UR4][R14.64+0x800] ;  /* 0x000800040e087981 */ /* 0x000f28000c1e1d00 */
[----:B------:R-:W4:Y:S01]  /*0220*/  LDG.E.EL R16, desc[UR4][R16.64] ;  /* 0x0000000410107981 */ /* 0x000f22000c2e1900 */
[----:B01----:R-:W-:-:S04]  /*0230*/  IMAD.WIDE R24, R23, 0x4, R2 ;  /* 0x0000000417187825 */ /* 0x003fc800078e0202 */
[----:B-----5:R-:W-:Y:S02]  /*0240*/  IMAD.WIDE R22, R23, 0x4, R12 ;  /* 0x0000000417167825 */ /* 0x020fe400078e020c */
[----:B------:R-:W5:Y:S04]  /*0250*/  LDG.E.EL R24, desc[UR4][R24.64] ;  /* 0x0000000418187981 */ /* 0x000f68000c2e1900 */
[----:B------:R-:W5:Y:S01]  /*0260*/  LDG.E.EL R23, desc[UR4][R22.64] ;  /* 0x0000000416177981 */ /* 0x000f62000c2e1900 */
[----:B------:R-:W-:-:S04]  /*0270*/  IMAD.WIDE R2, R19, 0x4, R2 ;  /* 0x0000000413027825 */ /* 0x000fc800078e0202 */
[----:B------:R-:W-:Y:S02]  /*0280*/  IMAD.WIDE R28, R19, 0x4, R12 ;  /* 0x00000004131c7825 */ /* 0x000fe400078e020c */
[----:B------:R0:W4:Y:S04]  /*0290*/  LDG.E.EL R12, desc[UR4][R2.64] ;  /* 0x00000004020c7981 */ /* 0x000128000c2e1900 */
[----:B------:R-:W4:Y:S01]  /*02a0*/  LDG.E.EL R13, desc[UR4][R28.64] ;  /* 0x000000041c0d7981 */ /* 0x000f22000c2e1900 */
[----:B0-----:R-:W-:Y:S01]  /*02b0*/  HFMA2.MMA R3, -RZ, RZ, 1.625, 0 ;  /* 0x3e800000ff037435 */ /* 0x001fe200000001ff */
[----:B---3--:R-:W-:-:S04]  /*02c0*/  FADD R20, R20, 9.9999997473787516356e-06 ;  /* 0x3727c5ac14147421 */ /* 0x008fc80000000000 */
[----:B------:R-:W0:Y:S01]  /*02d0*/  MUFU.SQRT R19, R20 ;  /* 0x0000001400137308 */ /* 0x000e220000002000 */
[----:B------:R-:W-:-:S07]  /*02e0*/  FADD R21, R21, 9.9999997473787516356e-06 ;  /* 0x3727c5ac15157421 */ /* 0x000fce0000000000 */
[----:B------:R-:W1:Y:S01]  /*02f0*/  MUFU.SQRT R25, R21 ;  /* 0x0000001500197308 */ /* 0x000e620000002000 */
[C---:B0-----:R-:W-:Y:S02]  /*0300*/  FSETP.GT.AND P0, PT, R19.reuse, 8.50705917302346158658e+37, PT ;  /* 0x7e8000001300780b */ /* 0x041fe40003f04000 */
[----:B------:R-:W-:Y:S02]  /*0310*/  FSETP.GEU.AND P2, PT, R19, 1.175494350822287508e-38, PT ;  /* 0x008000001300780b */ /* 0x000fe40003f4e000 */
[C---:B-1----:R-:W-:Y:S02]  /*0320*/  FSETP.GT.AND P1, PT, R25.reuse, 8.50705917302346158658e+37, PT ;  /* 0x7e8000001900780b */ /* 0x042fe40003f24000 */
[----:B------:R-:W-:-:S07]  /*0330*/  FSETP.GEU.AND P3, PT, R25, 1.175494350822287508e-38, PT ;  /* 0x008000001900780b */ /* 0x000fce0003f6e000 */
[----:B------:R-:W-:-:S04]  /*0340*/  @P0 FMUL R19, R19, 0.25 ;  /* 0x3e80000013130820 */ /* 0x000fc80000400000 */
[----:B------:R-:W-:Y:S01]  /*0350*/  @!P2 FMUL R19, R19, 16777216 ;  /* 0x4b8000001313a820 */ /* 0x000fe20000400000 */
[----:B------:R-:W-:-:S05]  /*0360*/  @P1 FMUL R25, R25, 0.25 ;  /* 0x3e80000019191820 */ /* 0x000fca0000400000 */
[----:B------:R-:W0:Y:S01]  /*0370*/  MUFU.RCP R19, R19 ;  /* 0x0000001300137308 */ /* 0x000e220000001000 */
[----:B------:R-:W-:Y:S01]  /*0380*/  @!P3 FMUL R25, R25, 16777216 ;  /* 0x4b8000001919b820 */ /* 0x000fe20000400000 */
[----:B------:R-:W-:-:S06]  /*0390*/  FSEL R2, R3, 1, P0 ;  /* 0x3f80000003027808 */ /* 0x000fcc0000000000 */
[----:B------:R-:W1:Y:S01]  /*03a0*/  MUFU.RCP R14, R25 ;  /* 0x00000019000e7308 */ /* 0x000e620000001000 */
[----:B------:R-:W-:Y:S01]  /*03b0*/  FSEL R3, R3, 1, P1 ;  /* 0x3f80000003037808 */ /* 0x000fe20000800000 */
[----:B------:R-:W-:Y:S01]  /*03c0*/  @!P2 FMUL R2, R2, 16777216 ;  /* 0x4b8000000202a820 */ /* 0x000fe20000400000 */
[----:B--2---:R-:W-:-:S03]  /*03d0*/  FADD R4, R4, -R0 ;  /* 0x8000000004047221 */ /* 0x004fc60000000000 */
[----:B------:R-:W-:Y:S01]  /*03e0*/  @!P3 FMUL R3, R3, 16777216 ;  /* 0x4b8000000303b820 */ /* 0x000fe20000400000 */
[----:B0-----:R-:W-:Y:S01]  /*03f0*/  FMUL R15, R19, R2 ;  /* 0x00000002130f7220 */ /* 0x001fe20000400000 */
[--C-:B------:R-:W-:Y:S01]  /*0400*/  FADD R20, R5, -R0.reuse ;  /* 0x8000000005147221 */ /* 0x100fe20000000000 */
[--C-:B------:R-:W-:Y:S01]  /*0410*/  FADD R6, R6, -R0.reuse ;  /* 0x8000000006067221 */ /* 0x100fe20000000000 */
[----:B------:R-:W-:Y:S01]  /*0420*/  FADD R0, R7, -R0 ;  /* 0x8000000007007221 */ /* 0x000fe20000000000 */
[C---:B------:R-:W-:Y:S01]  /*0430*/  FMUL R5, R15.reuse, R4 ;  /* 0x000000040f057220 */ /* 0x040fe20000400000 */
[C---:B------:R-:W-:Y:S01]  /*0440*/  FMUL R4, R15.reuse, R20 ;  /* 0x000000140f047220 */ /* 0x040fe20000400000 */
[----:B-1----:R-:W-:Y:S02]  /*0450*/  FMUL R14, R14, R3 ;  /* 0x000000030e0e7220 */ /* 0x002fe40000400000 */
[----:B------:R-:W0:Y:S01]  /*0460*/  LDC.64 R2, c[0x0][0x238] ;  /* 0x00008e00ff027b82 */ /* 0x000e220000000a00 */
[C---:B------:R-:W-:Y:S01]  /*0470*/  FMUL R20, R15.reuse, R6 ;  /* 0x000000060f147220 */ /* 0x040fe20000400000 */
[----:B------:R-:W-:Y:S01]  /*0480*/  FMUL R6, R15, R0 ;  /* 0x000000000f067220 */ /* 0x000fe20000400000 */
[--C-:B----4-:R-:W-:Y:S01]  /*0490*/  FADD R7, R8, -R16.reuse ;  /* 0x8000001008077221 */ /* 0x110fe20000000000 */
[--C-:B------:R-:W-:Y:S01]  /*04a0*/  FADD R9, R9, -R16.reuse ;  /* 0x8000001009097221 */ /* 0x100fe20000000000 */
[--C-:B------:R-:W-:Y:S01]  /*04b0*/  FADD R15, R10, -R16.reuse ;  /* 0x800000100a0f7221 */ /* 0x100fe20000000000 */
[C-C-:B-----5:R-:W-:Y:S01]  /*04c0*/  FFMA R0, R24.reuse, R5, R23.reuse ;  /* 0x0000000518007223 */ /* 0x160fe20000000017 */
[----:B------:R-:W-:Y:S01]  /*04d0*/  FADD R11, R11, -R16 ;  /* 0x800000100b0b7221 */ /* 0x000fe20000000000 */
[C-C-:B------:R-:W-:Y:S01]  /*04e0*/  FFMA R4, R24.reuse, R4, R23.reuse ;  /* 0x0000000418047223 */ /* 0x140fe20000000017 */
[C-C-:B------:R-:W-:Y:S01]  /*04f0*/  FFMA R5, R24.reuse, R20, R23.reuse ;  /* 0x0000001418057223 */ /* 0x140fe20000000017 */
[----:B------:R-:W-:Y:S01]  /*0500*/  FFMA R23, R24, R6, R23 ;  /* 0x0000000618177223 */ /* 0x000fe20000000017 */
[C---:B------:R-:W-:Y:S01]  /*0510*/  FMUL R7, R14.reuse, R7 ;  /* 0x000000070e077220 */ /* 0x040fe20000400000 */
[C---:B------:R-:W-:Y:S01]  /*0520*/  FMUL R8, R14.reuse, R9 ;  /* 0x000000090e087220 */ /* 0x040fe20000400000 */
[C---:B------:R-:W-:Y:S01]  /*0530*/  FMUL R6, R14.reuse, R15 ;  /* 0x0000000f0e067220 */ /* 0x040fe20000400000 */
[----:B------:R-:W-:Y:S01]  /*0540*/  FMUL R14, R14, R11 ;  /* 0x0000000b0e0e7220 */ /* 0x000fe20000400000 */
[C-C-:B------:R-:W-:Y:S01]  /*0550*/  FFMA R9, R12.reuse, R7, R13.reuse ;  /* 0x000000070c097223 */ /* 0x140fe2000000000d */
[C-C-:B------:R-:W-:Y:S01]  /*0560*/  FFMA R8, R12.reuse, R8, R13.reuse ;  /* 0x000000080c087223 */ /* 0x140fe2000000000d */
[C-C-:B------:R-:W-:Y:S01]  /*0570*/  FFMA R10, R12.reuse, R6, R13.reuse ;  /* 0x000000060c0a7223 */ /* 0x140fe2000000000d */
[----:B------:R-:W-:Y:S01]  /*0580*/  FFMA R14, R12, R14, R13 ;  /* 0x0000000e0c0e7223 */ /* 0x000fe2000000000d */
[----:B------:R-:W-:-:S02]  /*0590*/  FSETP.GEU.AND P6, PT, R23, RZ, PT ;  /* 0x000000ff1700720b */ /* 0x000fc40003fce000 */
[----:B------:R-:W-:Y:S02]  /*05a0*/  FSETP.GEU.AND P0, PT, R5, RZ, PT ;  /* 0x000000ff0500720b */ /* 0x000fe40003f0e000 */
[----:B------:R-:W-:Y:S02]  /*05b0*/  FSETP.GEU.AND P1, PT, R4, RZ, PT ;  /* 0x000000ff0400720b */ /* 0x000fe40003f2e000 */
[----:B------:R-:W-:Y:S02]  /*05c0*/  FSETP.GEU.AND P3, PT, R14, RZ, PT ;  /* 0x000000ff0e00720b */ /* 0x000fe40003f6e000 */
[----:B------:R-:W-:Y:S02]  /*05d0*/  SEL R7, R23, RZ, P6 ;  /* 0x000000ff17077207 */ /* 0x000fe40003000000 */
[----:B------:R-:W-:Y:S02]  /*05e0*/  FSETP.GEU.AND P2, PT, R0, RZ, PT ;  /* 0x000000ff0000720b */ /* 0x000fe40003f4e000 */
[----:B------:R-:W-:-:S02]  /*05f0*/  FSETP.GEU.AND P4, PT, R10, RZ, PT ;  /* 0x000000ff0a00720b */ /* 0x000fc40003f8e000 */
[----:B------:R-:W-:Y:S02]  /*0600*/  FSETP.GEU.AND P5, PT, R9, RZ, PT ;  /* 0x000000ff0900720b */ /* 0x000fe40003fae000 */
[----:B------:R-:W-:Y:S02]  /*0610*/  FSETP.GEU.AND P6, PT, R8, RZ, PT ;  /* 0x000000ff0800720b */ /* 0x000fe40003fce000 */
[----:B------:R-:W-:Y:S01]  /*0620*/  SEL R6, R5, RZ, P0 ;  /* 0x000000ff05067207 */ /* 0x000fe20000000000 */
[----:B0-----:R-:W-:Y:S01]  /*0630*/  IMAD.WIDE R2, R18, 0x4, R2 ;  /* 0x0000000412027825 */ /* 0x001fe200078e0202 */
[----:B------:R-:W-:Y:S02]  /*0640*/  SEL R5, R4, RZ, P1 ;  /* 0x000000ff04057207 */ /* 0x000fe40000800000 */
[----:B------:R-:W-:Y:S02]  /*0650*/  SEL R15, R14, RZ, P3 ;  /* 0x000000ff0e0f7207 */ /* 0x000fe40001800000 */
[----:B------:R-:W-:-:S02]  /*0660*/  SEL R4, R0, RZ, P2 ;  /* 0x000000ff00047207 */ /* 0x000fc40001000000 */
[----:B------:R-:W-:Y:S02]  /*0670*/  SEL R14, R10, RZ, P4 ;  /* 0x000000ff0a0e7207 */ /* 0x000fe40002000000 */
[----:B------:R-:W-:Y:S02]  /*0680*/  SEL R12, R9, RZ, P5 ;  /* 0x000000ff090c7207 */ /* 0x000fe40002800000 */
[----:B------:R-:W-:Y:S01]  /*0690*/  SEL R13, R8, RZ, P6 ;  /* 0x000000ff080d7207 */ /* 0x000fe20003000000 */
[----:B------:R-:W-:Y:S04]  /*06a0*/  STG.E.128 desc[UR4][R2.64], R4 ;  /* 0x0000000402007986 */ /* 0x000fe8000c101d04 */
[----:B------:R-:W-:Y:S01]  /*06b0*/  STG.E.128 desc[UR4][R2.64+0x800], R12 ;  /* 0x0008000c02007986 */ /* 0x000fe2000c101d04 */
[----:B------:R-:W-:Y:S05]  /*06c0*/  EXIT ;  /* 0x000000000000794d */ /* 0x000fea0003800000 */
.L_x_0:
[----:B------:R-:W-:-:S00]  /*06d0*/  BRA `(.L_x_0) ;  /* 0xfffffffc00fc7947 */ /* 0x000fc0000383ffff */
[----:B------:R-:W-:-:S00]  /*06e0*/  NOP ;  /* 0x0000000000007918 */ /* 0x000fc00000000000 */
        /* <DEDUP_REMOVED lines=9> */
.L_x_1:


//--------------------- .nv.global.init           --------------------------
	.section	.nv.global.init,"aw",@progbits
.nv.global.init:
	.type		_$_str,@object
	.size		_$_str,(_$_str_$_2 - _$_str)
_$_str:
        /*0000*/ 	.byte	0x5f, 0x5f, 0x43, 0x55, 0x44, 0x41, 0x5f, 0x46, 0x54, 0x5a, 0x00
	.type		_$_str_$_2,@object
	.size		_$_str_$_2,(.L_1 - _$_str_$_2)
_$_str_$_2:
        /*000b*/ 	.byte	0x5f, 0x5f, 0x43, 0x55, 0x44, 0x41, 0x5f, 0x50, 0x52, 0x45, 0x43, 0x5f, 0x53, 0x51, 0x52, 0x54
        /*001b*/ 	.byte	0x00
.L_1:


//--------------------- .nv.constant0.triton_poi_fused__native_batch_norm_legit_no_training_relu_11 --------------------------
	.section	.nv.constant0.triton_poi_fused__native_batch_norm_legit_no_training_relu_11,"a",@progbits
	.sectionflags	@""
	.align	4
.nv.constant0.triton_poi_fused__native_batch_norm_legit_no_training_relu_11:
	.zero		580
